//
// Generated by NVIDIA NVVM Compiler
//
// Compiler Build ID: CL-36424714
// Cuda compilation tools, release 13.0, V13.0.88
// Based on NVVM 20.0.0
//

.version 9.0
.target sm_100
.address_size 64

	// .globl	_Z11matMulNaivePKiS0_Pii
// _ZZ11matMulTiledPKiS0_PiiE2sA has been demoted
// _ZZ11matMulTiledPKiS0_PiiE2sB has been demoted

.visible .entry _Z11matMulNaivePKiS0_Pii(
	.param .u64 .ptr .align 1 _Z11matMulNaivePKiS0_Pii_param_0,
	.param .u64 .ptr .align 1 _Z11matMulNaivePKiS0_Pii_param_1,
	.param .u64 .ptr .align 1 _Z11matMulNaivePKiS0_Pii_param_2,
	.param .u32 _Z11matMulNaivePKiS0_Pii_param_3
)
{
	.reg .pred 	%p<10>;
	.reg .b32 	%r<105>;
	.reg .b64 	%rd<67>;

	ld.param.u64 	%rd14, [_Z11matMulNaivePKiS0_Pii_param_0];
	ld.param.u64 	%rd15, [_Z11matMulNaivePKiS0_Pii_param_1];
	ld.param.u32 	%r30, [_Z11matMulNaivePKiS0_Pii_param_3];
	cvta.to.global.u64 	%rd1, %rd15;
	cvta.to.global.u64 	%rd2, %rd14;
	mov.u32 	%r31, %ctaid.y;
	mov.u32 	%r32, %ntid.y;
	mov.u32 	%r33, %tid.y;
	mad.lo.s32 	%r1, %r31, %r32, %r33;
	mov.u32 	%r34, %ctaid.x;
	mov.u32 	%r35, %ntid.x;
	mov.u32 	%r36, %tid.x;
	mad.lo.s32 	%r2, %r34, %r35, %r36;
	max.s32 	%r37, %r1, %r2;
	setp.ge.s32 	%p1, %r37, %r30;
	@%p1 bra 	$L__BB0_13;
	mul.lo.s32 	%r3, %r30, %r1;
	and.b32  	%r4, %r30, 7;
	setp.lt.u32 	%p2, %r30, 8;
	mov.b32 	%r99, 0;
	mov.u32 	%r104, %r99;
	@%p2 bra 	$L__BB0_4;
	and.b32  	%r99, %r30, 2147483640;
	neg.s32 	%r93, %r99;
	mul.wide.s32 	%rd16, %r30, 4;
	add.s64 	%rd3, %rd1, %rd16;
	shl.b32 	%r7, %r30, 3;
	mul.wide.s32 	%rd17, %r30, 8;
	add.s64 	%rd4, %rd1, %rd17;
	mul.wide.s32 	%rd18, %r30, 12;
	add.s64 	%rd5, %rd1, %rd18;
	mul.wide.s32 	%rd19, %r30, 16;
	add.s64 	%rd6, %rd1, %rd19;
	mul.wide.s32 	%rd20, %r30, 20;
	add.s64 	%rd7, %rd1, %rd20;
	mul.wide.s32 	%rd21, %r30, 24;
	add.s64 	%rd8, %rd1, %rd21;
	mul.wide.s32 	%rd22, %r30, 28;
	add.s64 	%rd9, %rd1, %rd22;
	mul.wide.u32 	%rd23, %r3, 4;
	add.s64 	%rd24, %rd23, %rd2;
	add.s64 	%rd66, %rd24, 16;
	mov.b32 	%r104, 0;
	mov.u32 	%r92, %r2;
$L__BB0_3:
	.pragma "nounroll";
	mul.wide.s32 	%rd25, %r92, 4;
	add.s64 	%rd26, %rd3, %rd25;
	add.s64 	%rd27, %rd4, %rd25;
	add.s64 	%rd28, %rd5, %rd25;
	add.s64 	%rd29, %rd6, %rd25;
	add.s64 	%rd30, %rd7, %rd25;
	add.s64 	%rd31, %rd8, %rd25;
	add.s64 	%rd32, %rd9, %rd25;
	add.s64 	%rd33, %rd1, %rd25;
	ld.global.u32 	%r41, [%rd66+-16];
	ld.global.u32 	%r42, [%rd33];
	mad.lo.s32 	%r43, %r42, %r41, %r104;
	ld.global.u32 	%r44, [%rd66+-12];
	ld.global.u32 	%r45, [%rd26];
	mad.lo.s32 	%r46, %r45, %r44, %r43;
	ld.global.u32 	%r47, [%rd66+-8];
	ld.global.u32 	%r48, [%rd27];
	mad.lo.s32 	%r49, %r48, %r47, %r46;
	ld.global.u32 	%r50, [%rd66+-4];
	ld.global.u32 	%r51, [%rd28];
	mad.lo.s32 	%r52, %r51, %r50, %r49;
	ld.global.u32 	%r53, [%rd66];
	ld.global.u32 	%r54, [%rd29];
	mad.lo.s32 	%r55, %r54, %r53, %r52;
	ld.global.u32 	%r56, [%rd66+4];
	ld.global.u32 	%r57, [%rd30];
	mad.lo.s32 	%r58, %r57, %r56, %r55;
	ld.global.u32 	%r59, [%rd66+8];
	ld.global.u32 	%r60, [%rd31];
	mad.lo.s32 	%r61, %r60, %r59, %r58;
	ld.global.u32 	%r62, [%rd66+12];
	ld.global.u32 	%r63, [%rd32];
	mad.lo.s32 	%r104, %r63, %r62, %r61;
	add.s32 	%r93, %r93, 8;
	add.s32 	%r92, %r92, %r7;
	add.s64 	%rd66, %rd66, 32;
	setp.ne.s32 	%p3, %r93, 0;
	@%p3 bra 	$L__BB0_3;
$L__BB0_4:
	setp.eq.s32 	%p4, %r4, 0;
	@%p4 bra 	$L__BB0_12;
	and.b32  	%r17, %r30, 3;
	setp.lt.u32 	%p5, %r4, 4;
	@%p5 bra 	$L__BB0_7;
	add.s32 	%r65, %r99, %r3;
	mul.wide.u32 	%rd34, %r65, 4;
	add.s64 	%rd35, %rd2, %rd34;
	ld.global.u32 	%r66, [%rd35];
	mad.lo.s32 	%r67, %r99, %r30, %r2;
	mul.wide.s32 	%rd36, %r67, 4;
	add.s64 	%rd37, %rd1, %rd36;
	ld.global.u32 	%r68, [%rd37];
	mad.lo.s32 	%r69, %r68, %r66, %r104;
	cvt.u64.u32 	%rd38, %r3;
	cvt.u64.u32 	%rd39, %r99;
	add.s64 	%rd40, %rd39, %rd38;
	shl.b64 	%rd41, %rd40, 2;
	add.s64 	%rd42, %rd2, %rd41;
	ld.global.u32 	%r70, [%rd42+4];
	mul.wide.s32 	%rd43, %r30, 4;
	add.s64 	%rd44, %rd37, %rd43;
	ld.global.u32 	%r71, [%rd44];
	mad.lo.s32 	%r72, %r71, %r70, %r69;
	ld.global.u32 	%r73, [%rd42+8];
	add.s64 	%rd45, %rd44, %rd43;
	ld.global.u32 	%r74, [%rd45];
	mad.lo.s32 	%r75, %r74, %r73, %r72;
	ld.global.u32 	%r76, [%rd42+12];
	add.s64 	%rd46, %rd45, %rd43;
	ld.global.u32 	%r77, [%rd46];
	mad.lo.s32 	%r104, %r77, %r76, %r75;
	add.s32 	%r99, %r99, 4;
$L__BB0_7:
	setp.eq.s32 	%p6, %r17, 0;
	@%p6 bra 	$L__BB0_12;
	setp.eq.s32 	%p7, %r17, 1;
	@%p7 bra 	$L__BB0_10;
	add.s32 	%r79, %r99, %r3;
	mul.wide.u32 	%rd47, %r79, 4;
	add.s64 	%rd48, %rd2, %rd47;
	ld.global.u32 	%r80, [%rd48];
	mad.lo.s32 	%r81, %r99, %r30, %r2;
	mul.wide.s32 	%rd49, %r81, 4;
	add.s64 	%rd50, %rd1, %rd49;
	ld.global.u32 	%r82, [%rd50];
	mad.lo.s32 	%r83, %r82, %r80, %r104;
	cvt.u64.u32 	%rd51, %r3;
	cvt.u64.u32 	%rd52, %r99;
	add.s64 	%rd53, %rd52, %rd51;
	shl.b64 	%rd54, %rd53, 2;
	add.s64 	%rd55, %rd2, %rd54;
	ld.global.u32 	%r84, [%rd55+4];
	mul.wide.s32 	%rd56, %r30, 4;
	add.s64 	%rd57, %rd50, %rd56;
	ld.global.u32 	%r85, [%rd57];
	mad.lo.s32 	%r104, %r85, %r84, %r83;
	add.s32 	%r99, %r99, 2;
$L__BB0_10:
	and.b32  	%r86, %r30, 1;
	setp.eq.b32 	%p8, %r86, 1;
	not.pred 	%p9, %p8;
	@%p9 bra 	$L__BB0_12;
	add.s32 	%r87, %r99, %r3;
	mul.wide.u32 	%rd58, %r87, 4;
	add.s64 	%rd59, %rd2, %rd58;
	ld.global.u32 	%r88, [%rd59];
	mad.lo.s32 	%r89, %r99, %r30, %r2;
	mul.wide.s32 	%rd60, %r89, 4;
	add.s64 	%rd61, %rd1, %rd60;
	ld.global.u32 	%r90, [%rd61];
	mad.lo.s32 	%r104, %r90, %r88, %r104;
$L__BB0_12:
	ld.param.u64 	%rd65, [_Z11matMulNaivePKiS0_Pii_param_2];
	add.s32 	%r91, %r3, %r2;
	cvta.to.global.u64 	%rd62, %rd65;
	mul.wide.s32 	%rd63, %r91, 4;
	add.s64 	%rd64, %rd62, %rd63;
	st.global.u32 	[%rd64], %r104;
$L__BB0_13:
	ret;

}
	// .globl	_Z11matMulTiledPKiS0_Pii
.visible .entry _Z11matMulTiledPKiS0_Pii(
	.param .u64 .ptr .align 1 _Z11matMulTiledPKiS0_Pii_param_0,
	.param .u64 .ptr .align 1 _Z11matMulTiledPKiS0_Pii_param_1,
	.param .u64 .ptr .align 1 _Z11matMulTiledPKiS0_Pii_param_2,
	.param .u32 _Z11matMulTiledPKiS0_Pii_param_3
)
{
	.reg .pred 	%p<8>;
	.reg .b32 	%r<153>;
	.reg .b64 	%rd<13>;
	// demoted variable
	.shared .align 4 .b8 _ZZ11matMulTiledPKiS0_PiiE2sA[4096];
	// demoted variable
	.shared .align 4 .b8 _ZZ11matMulTiledPKiS0_PiiE2sB[4096];
	ld.param.u64 	%rd4, [_Z11matMulTiledPKiS0_Pii_param_0];
	ld.param.u64 	%rd5, [_Z11matMulTiledPKiS0_Pii_param_1];
	ld.param.u64 	%rd6, [_Z11matMulTiledPKiS0_Pii_param_2];
	ld.param.u32 	%r31, [_Z11matMulTiledPKiS0_Pii_param_3];
	mov.u32 	%r33, %ctaid.y;
	shl.b32 	%r34, %r33, 5;
	mov.u32 	%r145, %tid.y;
	add.s32 	%r2, %r34, %r145;
	mov.u32 	%r35, %ctaid.x;
	shl.b32 	%r3, %r35, 5;
	mov.u32 	%r146, %tid.x;
	add.s32 	%r5, %r3, %r146;
	setp.lt.s32 	%p1, %r31, 1;
	mov.b32 	%r152, 0;
	@%p1 bra 	$L__BB1_7;
	add.s32 	%r37, %r31, 31;
	shr.u32 	%r38, %r37, 5;
	shl.b32 	%r39, %r145, 7;
	mov.u32 	%r40, _ZZ11matMulTiledPKiS0_PiiE2sA;
	add.s32 	%r6, %r40, %r39;
	shl.b32 	%r41, %r146, 2;
	add.s32 	%r7, %r6, %r41;
	mov.u32 	%r42, _ZZ11matMulTiledPKiS0_PiiE2sB;
	add.s32 	%r9, %r42, %r41;
	add.s32 	%r8, %r9, %r39;
	neg.s32 	%r148, %r38;
	mad.lo.s32 	%r147, %r31, %r2, %r146;
	mad.lo.s32 	%r43, %r145, %r31, %r146;
	add.s32 	%r144, %r43, %r3;
	shl.b32 	%r13, %r31, 5;
	cvta.to.global.u64 	%rd1, %rd4;
	cvta.to.global.u64 	%rd2, %rd5;
	mov.b32 	%r152, 0;
$L__BB1_2:
	mul.wide.s32 	%rd7, %r147, 4;
	add.s64 	%rd3, %rd1, %rd7;
	max.u32 	%r45, %r2, %r146;
	setp.ge.u32 	%p2, %r45, %r31;
	mov.b32 	%r150, 0;
	@%p2 bra 	$L__BB1_4;
	ld.global.u32 	%r150, [%rd3];
$L__BB1_4:
	setp.ge.s32 	%p3, %r5, %r31;
	st.shared.u32 	[%r7], %r150;
	setp.ge.u32 	%p4, %r145, %r31;
	mov.b32 	%r151, 0;
	or.pred  	%p5, %p3, %p4;
	@%p5 bra 	$L__BB1_6;
	mul.wide.s32 	%rd8, %r144, 4;
	add.s64 	%rd9, %rd2, %rd8;
	ld.global.u32 	%r151, [%rd9];
$L__BB1_6:
	st.shared.u32 	[%r8], %r151;
	bar.sync 	0;
	ld.shared.u32 	%r47, [%r6];
	ld.shared.u32 	%r48, [%r9];
	mad.lo.s32 	%r49, %r48, %r47, %r152;
	ld.shared.u32 	%r50, [%r6+4];
	ld.shared.u32 	%r51, [%r9+128];
	mad.lo.s32 	%r52, %r51, %r50, %r49;
	ld.shared.u32 	%r53, [%r6+8];
	ld.shared.u32 	%r54, [%r9+256];
	mad.lo.s32 	%r55, %r54, %r53, %r52;
	ld.shared.u32 	%r56, [%r6+12];
	ld.shared.u32 	%r57, [%r9+384];
	mad.lo.s32 	%r58, %r57, %r56, %r55;
	ld.shared.u32 	%r59, [%r6+16];
	ld.shared.u32 	%r60, [%r9+512];
	mad.lo.s32 	%r61, %r60, %r59, %r58;
	ld.shared.u32 	%r62, [%r6+20];
	ld.shared.u32 	%r63, [%r9+640];
	mad.lo.s32 	%r64, %r63, %r62, %r61;
	ld.shared.u32 	%r65, [%r6+24];
	ld.shared.u32 	%r66, [%r9+768];
	mad.lo.s32 	%r67, %r66, %r65, %r64;
	ld.shared.u32 	%r68, [%r6+28];
	ld.shared.u32 	%r69, [%r9+896];
	mad.lo.s32 	%r70, %r69, %r68, %r67;
	ld.shared.u32 	%r71, [%r6+32];
	ld.shared.u32 	%r72, [%r9+1024];
	mad.lo.s32 	%r73, %r72, %r71, %r70;
	ld.shared.u32 	%r74, [%r6+36];
	ld.shared.u32 	%r75, [%r9+1152];
	mad.lo.s32 	%r76, %r75, %r74, %r73;
	ld.shared.u32 	%r77, [%r6+40];
	ld.shared.u32 	%r78, [%r9+1280];
	mad.lo.s32 	%r79, %r78, %r77, %r76;
	ld.shared.u32 	%r80, [%r6+44];
	ld.shared.u32 	%r81, [%r9+1408];
	mad.lo.s32 	%r82, %r81, %r80, %r79;
	ld.shared.u32 	%r83, [%r6+48];
	ld.shared.u32 	%r84, [%r9+1536];
	mad.lo.s32 	%r85, %r84, %r83, %r82;
	ld.shared.u32 	%r86, [%r6+52];
	ld.shared.u32 	%r87, [%r9+1664];
	mad.lo.s32 	%r88, %r87, %r86, %r85;
	ld.shared.u32 	%r89, [%r6+56];
	ld.shared.u32 	%r90, [%r9+1792];
	mad.lo.s32 	%r91, %r90, %r89, %r88;
	ld.shared.u32 	%r92, [%r6+60];
	ld.shared.u32 	%r93, [%r9+1920];
	mad.lo.s32 	%r94, %r93, %r92, %r91;
	ld.shared.u32 	%r95, [%r6+64];
	ld.shared.u32 	%r96, [%r9+2048];
	mad.lo.s32 	%r97, %r96, %r95, %r94;
	ld.shared.u32 	%r98, [%r6+68];
	ld.shared.u32 	%r99, [%r9+2176];
	mad.lo.s32 	%r100, %r99, %r98, %r97;
	ld.shared.u32 	%r101, [%r6+72];
	ld.shared.u32 	%r102, [%r9+2304];
	mad.lo.s32 	%r103, %r102, %r101, %r100;
	ld.shared.u32 	%r104, [%r6+76];
	ld.shared.u32 	%r105, [%r9+2432];
	mad.lo.s32 	%r106, %r105, %r104, %r103;
	ld.shared.u32 	%r107, [%r6+80];
	ld.shared.u32 	%r108, [%r9+2560];
	mad.lo.s32 	%r109, %r108, %r107, %r106;
	ld.shared.u32 	%r110, [%r6+84];
	ld.shared.u32 	%r111, [%r9+2688];
	mad.lo.s32 	%r112, %r111, %r110, %r109;
	ld.shared.u32 	%r113, [%r6+88];
	ld.shared.u32 	%r114, [%r9+2816];
	mad.lo.s32 	%r115, %r114, %r113, %r112;
	ld.shared.u32 	%r116, [%r6+92];
	ld.shared.u32 	%r117, [%r9+2944];
	mad.lo.s32 	%r118, %r117, %r116, %r115;
	ld.shared.u32 	%r119, [%r6+96];
	ld.shared.u32 	%r120, [%r9+3072];
	mad.lo.s32 	%r121, %r120, %r119, %r118;
	ld.shared.u32 	%r122, [%r6+100];
	ld.shared.u32 	%r123, [%r9+3200];
	mad.lo.s32 	%r124, %r123, %r122, %r121;
	ld.shared.u32 	%r125, [%r6+104];
	ld.shared.u32 	%r126, [%r9+3328];
	mad.lo.s32 	%r127, %r126, %r125, %r124;
	ld.shared.u32 	%r128, [%r6+108];
	ld.shared.u32 	%r129, [%r9+3456];
	mad.lo.s32 	%r130, %r129, %r128, %r127;
	ld.shared.u32 	%r131, [%r6+112];
	ld.shared.u32 	%r132, [%r9+3584];
	mad.lo.s32 	%r133, %r132, %r131, %r130;
	ld.shared.u32 	%r134, [%r6+116];
	ld.shared.u32 	%r135, [%r9+3712];
	mad.lo.s32 	%r136, %r135, %r134, %r133;
	ld.shared.u32 	%r137, [%r6+120];
	ld.shared.u32 	%r138, [%r9+3840];
	mad.lo.s32 	%r139, %r138, %r137, %r136;
	ld.shared.u32 	%r140, [%r6+124];
	ld.shared.u32 	%r141, [%r9+3968];
	mad.lo.s32 	%r152, %r141, %r140, %r139;
	bar.sync 	0;
	add.s32 	%r148, %r148, 1;
	setp.ne.s32 	%p6, %r148, 0;
	add.s32 	%r147, %r147, 32;
	add.s32 	%r146, %r146, 32;
	add.s32 	%r145, %r145, 32;
	add.s32 	%r144, %r144, %r13;
	@%p6 bra 	$L__BB1_2;
$L__BB1_7:
	max.s32 	%r142, %r2, %r5;
	setp.ge.s32 	%p7, %r142, %r31;
	@%p7 bra 	$L__BB1_9;
	mad.lo.s32 	%r143, %r31, %r2, %r5;
	cvta.to.global.u64 	%rd10, %rd6;
	mul.wide.s32 	%rd11, %r143, 4;
	add.s64 	%rd12, %rd10, %rd11;
	st.global.u32 	[%rd12], %r152;
$L__BB1_9:
	ret;

}


// ===== COMPILED SASS (sm_100) =====

	.target	sm_100

	.elftype	@"ET_EXEC"


//--------------------- .note.nv.tkinfo           --------------------------
	.section	.note.nv.tkinfo,"",@"SHT_NOTE"
	.sectionflags	@"SHF_NOTE_NV_TKINFO"
	.tkinfo
        /*0018*/ 	.word	0x00000002
        /*0030*/ 	.string	""
        /*0030*/ 	.string	"ptxas"
        /*0030*/ 	.string	"Cuda compilation tools, release 13.0, V13.0.88"
        /*0030*/ 	.string	"Build cuda_13.0.r13.0/compiler.36424714_0"
        /*0030*/ 	.string	"-arch sm_100 -m 64 "



//--------------------- .note.nv.cuinfo           --------------------------
	.section	.note.nv.cuinfo,"",@"SHT_NOTE"
	.sectionflags	@"SHF_NOTE_NV_CUINFO"
        /*0018*/ 	.short	0x0002
        /*001a*/ 	.short	0x0064
        /*001c*/ 	.short	0x0082
	.zero		2


//--------------------- .nv.info                  --------------------------
	.section	.nv.info,"",@"SHT_CUDA_INFO"
	.align	4


	//----- nvinfo : EIATTR_REGCOUNT
	.align		4
        /*0000*/ 	.byte	0x04, 0x2f
        /*0002*/ 	.short	(.L_1 - .L_0)
	.align		4
.L_0:
        /*0004*/ 	.word	index@(_Z11matMulNaivePKiS0_Pii)
        /*0008*/ 	.word	0x0000001e


	//----- nvinfo : EIATTR_FRAME_SIZE
	.align		4
.L_1:
        /*000c*/ 	.byte	0x04, 0x11
        /*000e*/ 	.short	(.L_3 - .L_2)
	.align		4
.L_2:
        /*0010*/ 	.word	index@(_Z11matMulNaivePKiS0_Pii)
        /*0014*/ 	.word	0x00000000


	//----- nvinfo : EIATTR_REGCOUNT
	.align		4
.L_3:
        /*0018*/ 	.byte	0x04, 0x2f
        /*001a*/ 	.short	(.L_5 - .L_4)
	.align		4
.L_4:
        /*001c*/ 	.word	index@(_Z11matMulTiledPKiS0_Pii)
        /*0020*/ 	.word	0x00000020


	//----- nvinfo : EIATTR_FRAME_SIZE
	.align		4
.L_5:
        /*0024*/ 	.byte	0x04, 0x11
        /*0026*/ 	.short	(.L_7 - .L_6)
	.align		4
.L_6:
        /*0028*/ 	.word	index@(_Z11matMulTiledPKiS0_Pii)
        /*002c*/ 	.word	0x00000000


	//----- nvinfo : EIATTR_MIN_STACK_SIZE
	.align		4
.L_7:
        /*0030*/ 	.byte	0x04, 0x12
        /*0032*/ 	.short	(.L_9 - .L_8)
	.align		4
.L_8:
        /*0034*/ 	.word	index@(_Z11matMulTiledPKiS0_Pii)
        /*0038*/ 	.word	0x00000000


	//----- nvinfo : EIATTR_MIN_STACK_SIZE
	.align		4
.L_9:
        /*003c*/ 	.byte	0x04, 0x12
        /*003e*/ 	.short	(.L_11 - .L_10)
	.align		4
.L_10:
        /*0040*/ 	.word	index@(_Z11matMulNaivePKiS0_Pii)
        /*0044*/ 	.word	0x00000000
.L_11:


//--------------------- .nv.compat                --------------------------
	.section	.nv.compat,"",@"SHT_CUDA_COMPAT_INFO"
	.align	4
        /*0000*/ 	.byte	0x02, 0x09, 0x00, 0x00, 0x02, 0x02, 0x01, 0x00, 0x02, 0x05, 0x05, 0x00, 0x03, 0x07, 0x01, 0x01
        /*0010*/ 	.byte	0x02, 0x03, 0x00, 0x00, 0x02, 0x06, 0x01, 0x00, 0x04, 0x0b, 0x08, 0x00, 0x09, 0x00, 0x00, 0x00
        /*0020*/ 	.byte	0x00, 0x00, 0x00, 0x00


//--------------------- .nv.info._Z11matMulTiledPKiS0_Pii --------------------------
	.section	.nv.info._Z11matMulTiledPKiS0_Pii,"",@"SHT_CUDA_INFO"
	.sectionflags	@""
	.align	4


	//----- nvinfo : EIATTR_CUDA_API_VERSION
	.align		4
        /*0000*/ 	.byte	0x04, 0x37
        /*0002*/ 	.short	(.L_13 - .L_12)
.L_12:
        /*0004*/ 	.word	0x00000082


	//----- nvinfo : EIATTR_KPARAM_INFO
	.align		4
.L_13:
        /*0008*/ 	.byte	0x04, 0x17
        /*000a*/ 	.short	(.L_15 - .L_14)
.L_14:
        /*000c*/ 	.word	0x00000000
        /*0010*/ 	.short	0x0003
        /*0012*/ 	.short	0x0018
        /*0014*/ 	.byte	0x00, 0xf0, 0x11, 0x00


	//----- nvinfo : EIATTR_KPARAM_INFO
	.align		4
.L_15:
        /*0018*/ 	.byte	0x04, 0x17
        /*001a*/ 	.short	(.L_17 - .L_16)
.L_16:
        /*001c*/ 	.word	0x00000000
        /*0020*/ 	.short	0x0002
        /*0022*/ 	.short	0x0010
        /*0024*/ 	.byte	0x00, 0xf5, 0x21, 0x00


	//----- nvinfo : EIATTR_KPARAM_INFO
	.align		4
.L_17:
        /*0028*/ 	.byte	0x04, 0x17
        /*002a*/ 	.short	(.L_19 - .L_18)
.L_18:
        /*002c*/ 	.word	0x00000000
        /*0030*/ 	.short	0x0001
        /*0032*/ 	.short	0x0008
        /*0034*/ 	.byte	0x00, 0xf5, 0x21, 0x00


	//----- nvinfo : EIATTR_KPARAM_INFO
	.align		4
.L_19:
        /*0038*/ 	.byte	0x04, 0x17
        /*003a*/ 	.short	(.L_21 - .L_20)
.L_20:
        /*003c*/ 	.word	0x00000000
        /*0040*/ 	.short	0x0000
        /*0042*/ 	.short	0x0000
        /*0044*/ 	.byte	0x00, 0xf5, 0x21, 0x00


	//----- nvinfo : EIATTR_SPARSE_MMA_MASK
	.align		4
.L_21:
        /*0048*/ 	.byte	0x03, 0x50
        /*004a*/ 	.short	0x0000


	//----- nvinfo : EIATTR_MAXREG_COUNT
	.align		4
        /*004c*/ 	.byte	0x03, 0x1b
        /*004e*/ 	.short	0x00ff


	//----- nvinfo : EIATTR_NUM_BARRIERS
	.align		4
        /*0050*/ 	.byte	0x02, 0x4c
        /*0052*/ 	.byte	0x01
	.zero		1


	//----- nvinfo : EIATTR_MERCURY_ISA_VERSION
	.align		4
        /*0054*/ 	.byte	0x03, 0x5f
        /*0056*/ 	.short	0x0101


	//----- nvinfo : EIATTR_VRC_CTA_INIT_COUNT
	.align		4
        /*0058*/ 	.byte	0x02, 0x4a
	.zero		1
	.zero		1


	//----- nvinfo : EIATTR_EXIT_INSTR_OFFSETS
	.align		4
        /*005c*/ 	.byte	0x04, 0x1c
        /*005e*/ 	.short	(.L_23 - .L_22)


	//   ....[0]....
.L_22:
        /*0060*/ 	.word	0x00000800


	//   ....[1]....
        /*0064*/ 	.word	0x00000850


	//----- nvinfo : EIATTR_CBANK_PARAM_SIZE
	.align		4
.L_23:
        /*0068*/ 	.byte	0x03, 0x19
        /*006a*/ 	.short	0x001c


	//----- nvinfo : EIATTR_PARAM_CBANK
	.align		4
        /*006c*/ 	.byte	0x04, 0x0a
        /*006e*/ 	.short	(.L_25 - .L_24)
	.align		4
.L_24:
        /*0070*/ 	.word	index@(.nv.constant0._Z11matMulTiledPKiS0_Pii)
        /*0074*/ 	.short	0x0380
        /*0076*/ 	.short	0x001c


	//----- nvinfo : EIATTR_SW_WAR
	.align		4
.L_25:
        /*0078*/ 	.byte	0x04, 0x36
        /*007a*/ 	.short	(.L_27 - .L_26)
.L_26:
        /*007c*/ 	.word	0x00000008
.L_27:


//--------------------- .nv.info._Z11matMulNaivePKiS0_Pii --------------------------
	.section	.nv.info._Z11matMulNaivePKiS0_Pii,"",@"SHT_CUDA_INFO"
	.sectionflags	@""
	.align	4


	//----- nvinfo : EIATTR_CUDA_API_VERSION
	.align		4
        /*0000*/ 	.byte	0x04, 0x37
        /*0002*/ 	.short	(.L_29 - .L_28)
.L_28:
        /*0004*/ 	.word	0x00000082


	//----- nvinfo : EIATTR_KPARAM_INFO
	.align		4
.L_29:
        /*0008*/ 	.byte	0x04, 0x17
        /*000a*/ 	.short	(.L_31 - .L_30)
.L_30:
        /*000c*/ 	.word	0x00000000
        /*0010*/ 	.short	0x0003
        /*0012*/ 	.short	0x0018
        /*0014*/ 	.byte	0x00, 0xf0, 0x11, 0x00


	//----- nvinfo : EIATTR_KPARAM_INFO
	.align		4
.L_31:
        /*0018*/ 	.byte	0x04, 0x17
        /*001a*/ 	.short	(.L_33 - .L_32)
.L_32:
        /*001c*/ 	.word	0x00000000
        /*0020*/ 	.short	0x0002
        /*0022*/ 	.short	0x0010
        /*0024*/ 	.byte	0x00, 0xf5, 0x21, 0x00


	//----- nvinfo : EIATTR_KPARAM_INFO
	.align		4
.L_33:
        /*0028*/ 	.byte	0x04, 0x17
        /*002a*/ 	.short	(.L_35 - .L_34)
.L_34:
        /*002c*/ 	.word	0x00000000
        /*0030*/ 	.short	0x0001
        /*0032*/ 	.short	0x0008
        /*0034*/ 	.byte	0x00, 0xf5, 0x21, 0x00


	//----- nvinfo : EIATTR_KPARAM_INFO
	.align		4
.L_35:
        /*0038*/ 	.byte	0x04, 0x17
        /*003a*/ 	.short	(.L_37 - .L_36)
.L_36:
        /*003c*/ 	.word	0x00000000
        /*0040*/ 	.short	0x0000
        /*0042*/ 	.short	0x0000
        /*0044*/ 	.byte	0x00, 0xf5, 0x21, 0x00


	//----- nvinfo : EIATTR_SPARSE_MMA_MASK
	.align		4
.L_37:
        /*0048*/ 	.byte	0x03, 0x50
        /*004a*/ 	.short	0x0000


	//----- nvinfo : EIATTR_MAXREG_COUNT
	.align		4
        /*004c*/ 	.byte	0x03, 0x1b
        /*004e*/ 	.short	0x00ff


	//----- nvinfo : EIATTR_MERCURY_ISA_VERSION
	.align		4
        /*0050*/ 	.byte	0x03, 0x5f
        /*0052*/ 	.short	0x0101


	//----- nvinfo : EIATTR_VRC_CTA_INIT_COUNT
	.align		4
        /*0054*/ 	.byte	0x02, 0x4a
	.zero		1
	.zero		1


	//----- nvinfo : EIATTR_EXIT_INSTR_OFFSETS
	.align		4
        /*0058*/ 	.byte	0x04, 0x1c
        /*005a*/ 	.short	(.L_39 - .L_38)


	//   ....[0]....
.L_38:
        /*005c*/ 	.word	0x000000c0


	//   ....[1]....
        /*0060*/ 	.word	0x00000a90


	//----- nvinfo : EIATTR_CBANK_PARAM_SIZE
	.align		4
.L_39:
        /*0064*/ 	.byte	0x03, 0x19
        /*0066*/ 	.short	0x001c


	//----- nvinfo : EIATTR_PARAM_CBANK
	.align		4
        /*0068*/ 	.byte	0x04, 0x0a
        /*006a*/ 	.short	(.L_41 - .L_40)
	.align		4
.L_40:
        /*006c*/ 	.word	index@(.nv.constant0._Z11matMulNaivePKiS0_Pii)
        /*0070*/ 	.short	0x0380
        /*0072*/ 	.short	0x001c


	//----- nvinfo : EIATTR_SW_WAR
	.align		4
.L_41:
        /*0074*/ 	.byte	0x04, 0x36
        /*0076*/ 	.short	(.L_43 - .L_42)
.L_42:
        /*0078*/ 	.word	0x00000008
.L_43:


//--------------------- .nv.callgraph             --------------------------
	.section	.nv.callgraph,"",@"SHT_CUDA_CALLGRAPH"
	.align	4
	.sectionentsize	8
	.align		4
        /*0000*/ 	.word	0x00000000
	.align		4
        /*0004*/ 	.word	0xffffffff
	.align		4
        /*0008*/ 	.word	0x00000000
	.align		4
        /*000c*/ 	.word	0xfffffffe
	.align		4
        /*0010*/ 	.word	0x00000000
	.align		4
        /*0014*/ 	.word	0xfffffffd
	.align		4
        /*0018*/ 	.word	0x00000000
	.align		4
        /*001c*/ 	.word	0xfffffffc


//--------------------- .text._Z11matMulTiledPKiS0_Pii --------------------------
	.section	.text._Z11matMulTiledPKiS0_Pii,"ax",@progbits
	.align	128
        .global         _Z11matMulTiledPKiS0_Pii
        .type           _Z11matMulTiledPKiS0_Pii,@function
        .size           _Z11matMulTiledPKiS0_Pii,(.L_x_8 - _Z11matMulTiledPKiS0_Pii)
        .other          _Z11matMulTiledPKiS0_Pii,@"STO_CUDA_ENTRY STV_DEFAULT"
_Z11matMulTiledPKiS0_Pii:
.text._Z11matMulTiledPKiS0_Pii:
[----:B------:R-:W-:Y:S01]  /*0000*/  LDC R1, c[0x0][0x37c] ;  /* 0x0000df00ff017b82 */ /* 0x000fe20000000800 */
[----:B------:R-:W0:Y:S01]  /*0010*/  LDCU UR4, c[0x0][0x398] ;  /* 0x00007300ff0477ac */ /* 0x000e220008000800 */
[----:B------:R-:W1:Y:S01]  /*0020*/  S2R R20, SR_CTAID.Y ;  /* 0x0000000000147919 */ /* 0x000e620000002600 */
[----:B------:R-:W-:Y:S01]  /*0030*/  HFMA2 R25, -RZ, RZ, 0, 0 ;  /* 0x00000000ff197431 */ /* 0x000fe200000001ff */
[----:B------:R-:W2:Y:S01]  /*0040*/  LDCU.64 UR8, c[0x0][0x358] ;  /* 0x00006b00ff0877ac */ /* 0x000ea20008000a00 */
[----:B------:R-:W1:Y:S01]  /*0050*/  S2R R18, SR_TID.Y ;  /* 0x0000000000127919 */ /* 0x000e620000002200 */
[----:B------:R-:W3:Y:S01]  /*0060*/  S2R R4, SR_CTAID.X ;  /* 0x0000000000047919 */ /* 0x000ee20000002500 */
[----:B------:R-:W3:Y:S01]  /*0070*/  S2R R19, SR_TID.X ;  /* 0x0000000000137919 */ /* 0x000ee20000002100 */
[----:B0-----:R-:W-:-:S04]  /*0080*/  MOV R6, UR4 ;  /* 0x0000000400067c02 */ /* 0x001fc80008000f00 */
[----:B------:R-:W-:Y:S02]  /*0090*/  ISETP.GE.AND P0, PT, R6, 0x1, PT ;  /* 0x000000010600780c */ /* 0x000fe40003f06270 */
[----:B-1----:R-:W-:Y:S02]  /*00a0*/  LEA R20, R20, R18, 0x5 ;  /* 0x0000001214147211 */ /* 0x002fe400078e28ff */
[----:B---3--:R-:W-:-:S09]  /*00b0*/  LEA R21, R4, R19, 0x5 ;  /* 0x0000001304157211 */ /* 0x008fd200078e28ff */
[----:B--2---:R-:W-:Y:S05]  /*00c0*/  @!P0 BRA `(.L_x_0) ;  /* 0x0000000400c48947 */ /* 0x004fea0003800000 */
[----:B------:R-:W0:Y:S01]  /*00d0*/  S2UR UR6, SR_CgaCtaId ;  /* 0x00000000000679c3 */ /* 0x000e220000008800 */
[----:B------:R-:W-:Y:S01]  /*00e0*/  UMOV UR4, 0x400 ;  /* 0x0000040000047882 */ /* 0x000fe20000000000 */
[----:B------:R-:W-:Y:S01]  /*00f0*/  IADD3 R2, PT, PT, R6, 0x1f, RZ ;  /* 0x0000001f06027810 */ /* 0x000fe20007ffe0ff */
[----:B------:R-:W-:Y:S01]  /*0100*/  UIADD3 UR5, UPT, UPT, UR4, 0x1000, URZ ;  /* 0x0000100004057890 */ /* 0x000fe2000fffe0ff */
[-CC-:B------:R-:W-:Y:S01]  /*0110*/  IMAD R7, R18, R6.reuse, R19.reuse ;  /* 0x0000000612077224 */ /* 0x180fe200078e0213 */
[----:B------:R-:W-:Y:S01]  /*0120*/  MOV R25, RZ ;  /* 0x000000ff00197202 */ /* 0x000fe20000000f00 */
[----:B------:R-:W-:Y:S01]  /*0130*/  IMAD R16, R20, R6, R19 ;  /* 0x0000000614107224 */ /* 0x000fe200078e0213 */
[----:B------:R-:W-:Y:S01]  /*0140*/  SHF.R.U32.HI R2, RZ, 0x5, R2 ;  /* 0x00000005ff027819 */ /* 0x000fe20000011602 */
[----:B------:R-:W1:Y:S01]  /*0150*/  LDC R0, c[0x0][0x398] ;  /* 0x0000e600ff007b82 */ /* 0x000e620000000800 */
[----:B------:R-:W-:Y:S02]  /*0160*/  LEA R7, R4, R7, 0x5 ;  /* 0x0000000704077211 */ /* 0x000fe400078e28ff */
[----:B------:R-:W-:-:S05]  /*0170*/  IADD3 R17, PT, PT, -R2, RZ, RZ ;  /* 0x000000ff02117210 */ /* 0x000fca0007ffe1ff */
[----:B------:R-:W2:Y:S01]  /*0180*/  LDC.64 R22, c[0x0][0x380] ;  /* 0x0000e000ff167b82 */ /* 0x000ea20000000a00 */
[----:B0-----:R-:W-:Y:S02]  /*0190*/  ULEA UR4, UR6, UR4, 0x18 ;  /* 0x0000000406047291 */ /* 0x001fe4000f8ec0ff */
[----:B------:R-:W-:-:S04]  /*01a0*/  ULEA UR5, UR6, UR5, 0x18 ;  /* 0x0000000506057291 */ /* 0x000fc8000f8ec0ff */
[C---:B------:R-:W-:Y:S02]  /*01b0*/  LEA R5, R18.reuse, UR4, 0x7 ;  /* 0x0000000412057c11 */ /* 0x040fe4000f8e38ff */
[C---:B------:R-:W-:Y:S02]  /*01c0*/  LEA R3, R19.reuse, UR5, 0x2 ;  /* 0x0000000513037c11 */ /* 0x040fe4000f8e10ff */
[----:B------:R-:W-:Y:S02]  /*01d0*/  LEA R4, R19, R5, 0x2 ;  /* 0x0000000513047211 */ /* 0x000fe400078e10ff */
[----:B------:R-:W-:-:S07]  /*01e0*/  LEA R2, R18, R3, 0x7 ;  /* 0x0000000312027211 */ /* 0x000fce00078e38ff */
.L_x_1:
[----:B-1----:R-:W-:Y:S01]  /*01f0*/  MOV R6, R0 ;  /* 0x0000000000067202 */ /* 0x002fe20000000f00 */
[----:B------:R-:W-:Y:S01]  /*0200*/  HFMA2 R29, -RZ, RZ, 0, 0 ;  /* 0x00000000ff1d7431 */ /* 0x000fe200000001ff */
[----:B------:R-:W-:Y:S02]  /*0210*/  VIMNMX.U32 R9, PT, PT, R20, R19, !PT ;  /* 0x0000001314097248 */ /* 0x000fe40007fe0000 */
[-C--:B------:R-:W-:Y:S02]  /*0220*/  ISETP.GE.U32.AND P0, PT, R18, R6.reuse, PT ;  /* 0x000000061200720c */ /* 0x080fe40003f06070 */
[-C--:B------:R-:W-:Y:S01]  /*0230*/  ISETP.GE.U32.AND P1, PT, R9, R6.reuse, PT ;  /* 0x000000060900720c */ /* 0x080fe20003f26070 */
[----:B--2---:R-:W-:Y:S01]  /*0240*/  IMAD.WIDE R8, R16, 0x4, R22 ;  /* 0x0000000410087825 */ /* 0x004fe200078e0216 */
[----:B------:R-:W-:Y:S02]  /*0250*/  ISETP.GE.OR P0, PT, R21, R6, P0 ;  /* 0x000000061500720c */ /* 0x000fe40000706670 */
[----:B------:R-:W-:-:S09]  /*0260*/  MOV R24, RZ ;  /* 0x000000ff00187202 */ /* 0x000fd20000000f00 */
[----:B------:R-:W2:Y:S02]  /*0270*/  @!P1 LDG.E R29, desc[UR8][R8.64] ;  /* 0x00000008081d9981 */ /* 0x000ea4000c1e1900 */
[----:B------:R-:W0:Y:S02]  /*0280*/  @!P0 LDC.64 R10, c[0x0][0x388] ;  /* 0x0000e200ff0a8b82 */ /* 0x000e240000000a00 */
[----:B0-----:R-:W-:-:S05]  /*0290*/  @!P0 IMAD.WIDE R10, R7, 0x4, R10 ;  /* 0x00000004070a8825 */ /* 0x001fca00078e020a */
[----:B------:R-:W3:Y:S04]  /*02a0*/  @!P0 LDG.E R24, desc[UR8][R10.64] ;  /* 0x000000080a188981 */ /* 0x000ee8000c1e1900 */
[----:B--2---:R-:W-:Y:S04]  /*02b0*/  STS [R4], R29 ;  /* 0x0000001d04007388 */ /* 0x004fe80000000800 */
[----:B---3--:R-:W-:Y:S01]  /*02c0*/  STS [R2], R24 ;  /* 0x0000001802007388 */ /* 0x008fe20000000800 */
[----:B------:R-:W-:Y:S06]  /*02d0*/  BAR.SYNC.DEFER_BLOCKING 0x0 ;  /* 0x0000000000007b1d */ /* 0x000fec0000010000 */
[----:B------:R-:W-:Y:S04]  /*02e0*/  LDS R26, [R3] ;  /* 0x00000000031a7984 */ /* 0x000fe80000000800 */
[----:B------:R-:W0:Y:S04]  /*02f0*/  LDS.128 R12, [R5] ;  /* 0x00000000050c7984 */ /* 0x000e280000000c00 */
[----:B------:R-:W1:Y:S04]  /*0300*/  LDS R28, [R3+0x80] ;  /* 0x00008000031c7984 */ /* 0x000e680000000800 */
[----:B------:R-:W2:Y:S04]  /*0310*/  LDS R27, [R3+0x100] ;  /* 0x00010000031b7984 */ /* 0x000ea80000000800 */
[----:B------:R-:W-:Y:S04]  /*0320*/  LDS.128 R8, [R5+0x10] ;  /* 0x0000100005087984 */ /* 0x000fe80000000c00 */
[----:B------:R-:W-:Y:S01]  /*0330*/  LDS R24, [R3+0x280] ;  /* 0x0002800003187984 */ /* 0x000fe20000000800 */
[----:B0-----:R-:W-:-:S03]  /*0340*/  IMAD R26, R12, R26, R25 ;  /* 0x0000001a0c1a7224 */ /* 0x001fc600078e0219 */
[----:B------:R-:W0:Y:S01]  /*0350*/  LDS R12, [R3+0x180] ;  /* 0x00018000030c7984 */ /* 0x000e220000000800 */
[----:B-1----:R-:W-:-:S03]  /*0360*/  IMAD R13, R28, R13, R26 ;  /* 0x0000000d1c0d7224 */ /* 0x002fc600078e021a */
[----:B------:R-:W1:Y:S01]  /*0370*/  LDS R26, [R3+0x200] ;  /* 0x00020000031a7984 */ /* 0x000e620000000800 */
[----:B--2---:R-:W-:-:S03]  /*0380*/  IMAD R13, R27, R14, R13 ;  /* 0x0000000e1b0d7224 */ /* 0x004fc600078e020d */
[----:B------:R-:W2:Y:S01]  /*0390*/  LDS R25, [R3+0x300] ;  /* 0x0003000003197984 */ /* 0x000ea20000000800 */
[----:B0-----:R-:W-:-:S04]  /*03a0*/  IMAD R13, R12, R15, R13 ;  /* 0x0000000f0c0d7224 */ /* 0x001fc800078e020d */
[----:B-1----:R-:W-:Y:S02]  /*03b0*/  IMAD R13, R8, R26, R13 ;  /* 0x0000001a080d7224 */ /* 0x002fe400078e020d */
[----:B------:R-:W0:Y:S02]  /*03c0*/  LDS R8, [R3+0x380] ;  /* 0x0003800003087984 */ /* 0x000e240000000800 */
[----:B------:R-:W-:Y:S02]  /*03d0*/  IMAD R9, R24, R9, R13 ;  /* 0x0000000918097224 */ /* 0x000fe400078e020d */
[----:B------:R-:W-:Y:S04]  /*03e0*/  LDS R26, [R3+0x400] ;  /* 0x00040000031a7984 */ /* 0x000fe80000000800 */
[----:B------:R-:W1:Y:S04]  /*03f0*/  LDS.128 R12, [R5+0x20] ;  /* 0x00002000050c7984 */ /* 0x000e680000000c00 */
[----:B------:R-:W3:Y:S01]  /*0400*/  LDS R24, [R3+0x480] ;  /* 0x0004800003187984 */ /* 0x000ee20000000800 */
[----:B--2---:R-:W-:-:S03]  /*0410*/  IMAD R9, R25, R10, R9 ;  /* 0x0000000a19097224 */ /* 0x004fc600078e0209 */
[----:B------:R-:W2:Y:S01]  /*0420*/  LDS R25, [R3+0x500] ;  /* 0x0005000003197984 */ /* 0x000ea20000000800 */
[----:B0-----:R-:W-:-:S04]  /*0430*/  IMAD R9, R8, R11, R9 ;  /* 0x0000000b08097224 */ /* 0x001fc800078e0209 */
[----:B-1----:R-:W-:Y:S02]  /*0440*/  IMAD R9, R12, R26, R9 ;  /* 0x0000001a0c097224 */ /* 0x002fe400078e0209 */
[----:B------:R-:W0:Y:S02]  /*0450*/  LDS R12, [R3+0x580] ;  /* 0x00058000030c7984 */ /* 0x000e240000000800 */
[----:B---3--:R-:W-:Y:S02]  /*0460*/  IMAD R13, R24, R13, R9 ;  /* 0x0000000d180d7224 */ /* 0x008fe400078e0209 */
        /* <DEDUP_REMOVED lines=28> */
[----:B------:R-:W1:Y:S01]  /*0630*/  LDS.128 R12, [R5+0x60] ;  /* 0x00006000050c7984 */ /* 0x000e620000000c00 */
[----:B--2---:R-:W-:-:S03]  /*0640*/  IMAD R9, R25, R10, R9 ;  /* 0x0000000a19097224 */ /* 0x004fc600078e0209 */
[----:B------:R-:W2:Y:S04]  /*0650*/  LDS R24, [R3+0xc80] ;  /* 0x000c800003187984 */ /* 0x000ea80000000800 */
[----:B------:R-:W3:Y:S01]  /*0660*/  LDS R25, [R3+0xd00] ;  /* 0x000d000003197984 */ /* 0x000ee20000000800 */
[----:B0-----:R-:W-:-:S04]  /*0670*/  IMAD R9, R8, R11, R9 ;  /* 0x0000000b08097224 */ /* 0x001fc800078e0209 */
[----:B-1----:R-:W-:Y:S02]  /*0680*/  IMAD R9, R12, R26, R9 ;  /* 0x0000001a0c097224 */ /* 0x002fe400078e0209 */
[----:B------:R-:W0:Y:S02]  /*0690*/  LDS R12, [R3+0xd80] ;  /* 0x000d8000030c7984 */ /* 0x000e240000000800 */
[----:B--2---:R-:W-:Y:S02]  /*06a0*/  IMAD R24, R24, R13, R9 ;  /* 0x0000000d18187224 */ /* 0x004fe400078e0209 */
[----:B------:R-:W-:Y:S04]  /*06b0*/  LDS R13, [R3+0xe00] ;  /* 0x000e0000030d7984 */ /* 0x000fe80000000800 */
[----:B------:R-:W1:Y:S01]  /*06c0*/  LDS.128 R8, [R5+0x70] ;  /* 0x0000700005087984 */ /* 0x000e620000000c00 */
[----:B---3--:R-:W-:-:S03]  /*06d0*/  IMAD R24, R25, R14, R24 ;  /* 0x0000000e19187224 */ /* 0x008fc600078e0218 */
[----:B------:R-:W2:Y:S04]  /*06e0*/  LDS R25, [R3+0xe80] ;  /* 0x000e800003197984 */ /* 0x000ea80000000800 */
[----:B------:R-:W3:Y:S04]  /*06f0*/  LDS R26, [R3+0xf00] ;  /* 0x000f0000031a7984 */ /* 0x000ee80000000800 */
[----:B------:R-:W4:Y:S01]  /*0700*/  LDS R14, [R3+0xf80] ;  /* 0x000f8000030e7984 */ /* 0x000f220000000800 */
[----:B------:R-:W-:Y:S01]  /*0710*/  IADD3 R17, PT, PT, R17, 0x1, RZ ;  /* 0x0000000111117810 */ /* 0x000fe20007ffe0ff */
[----:B------:R-:W-:Y:S03]  /*0720*/  BAR.SYNC.DEFER_BLOCKING 0x0 ;  /* 0x0000000000007b1d */ /* 0x000fe60000010000 */
[----:B------:R-:W-:Y:S01]  /*0730*/  ISETP.NE.AND P0, PT, R17, RZ, PT ;  /* 0x000000ff1100720c */ /* 0x000fe20003f05270 */
[----:B0-----:R-:W-:-:S04]  /*0740*/  IMAD R12, R12, R15, R24 ;  /* 0x0000000f0c0c7224 */ /* 0x001fc800078e0218 */
[----:B-1----:R-:W-:-:S04]  /*0750*/  IMAD R8, R8, R13, R12 ;  /* 0x0000000d08087224 */ /* 0x002fc800078e020c */
[----:B--2---:R-:W-:-:S04]  /*0760*/  IMAD R9, R25, R9, R8 ;  /* 0x0000000919097224 */ /* 0x004fc800078e0208 */
[----:B---3--:R-:W-:Y:S01]  /*0770*/  IMAD R9, R26, R10, R9 ;  /* 0x0000000a1a097224 */ /* 0x008fe200078e0209 */
[----:B------:R-:W-:Y:S02]  /*0780*/  IADD3 R16, PT, PT, R16, 0x20, RZ ;  /* 0x0000002010107810 */ /* 0x000fe40007ffe0ff */
[----:B------:R-:W-:Y:S01]  /*0790*/  IADD3 R19, PT, PT, R19, 0x20, RZ ;  /* 0x0000002013137810 */ /* 0x000fe20007ffe0ff */
[----:B----4-:R-:W-:Y:S01]  /*07a0*/  IMAD R25, R14, R11, R9 ;  /* 0x0000000b0e197224 */ /* 0x010fe200078e0209 */
[----:B------:R-:W-:Y:S02]  /*07b0*/  IADD3 R18, PT, PT, R18, 0x20, RZ ;  /* 0x0000002012127810 */ /* 0x000fe40007ffe0ff */
[----:B------:R-:W-:Y:S01]  /*07c0*/  LEA R7, R6, R7, 0x5 ;  /* 0x0000000706077211 */ /* 0x000fe200078e28ff */
[----:B------:R-:W-:Y:S06]  /*07d0*/  @P0 BRA `(.L_x_1) ;  /* 0xfffffff800840947 */ /* 0x000fec000383ffff */
.L_x_0:
[----:B------:R-:W-:-:S04]  /*07e0*/  VIMNMX R3, PT, PT, R20, R21, !PT ;  /* 0x0000001514037248 */ /* 0x000fc80007fe0100 */
[----:B------:R-:W-:-:S13]  /*07f0*/  ISETP.GE.AND P0, PT, R3, R6, PT ;  /* 0x000000060300720c */ /* 0x000fda0003f06270 */
[----:B------:R-:W-:Y:S05]  /*0800*/  @P0 EXIT ;  /* 0x000000000000094d */ /* 0x000fea0003800000 */
[----:B------:R-:W0:Y:S01]  /*0810*/  LDC.64 R2, c[0x0][0x390] ;  /* 0x0000e400ff027b82 */ /* 0x000e220000000a00 */
[----:B------:R-:W-:-:S04]  /*0820*/  IMAD R21, R20, R6, R21 ;  /* 0x0000000614157224 */ /* 0x000fc800078e0215 */
[----:B0-----:R-:W-:-:S05]  /*0830*/  IMAD.WIDE R2, R21, 0x4, R2 ;  /* 0x0000000415027825 */ /* 0x001fca00078e0202 */
[----:B------:R-:W-:Y:S01]  /*0840*/  STG.E desc[UR8][R2.64], R25 ;  /* 0x0000001902007986 */ /* 0x000fe2000c101908 */
[----:B------:R-:W-:Y:S05]  /*0850*/  EXIT ;  /* 0x000000000000794d */ /* 0x000fea0003800000 */
.L_x_2:
[----:B------:R-:W-:-:S00]  /*0860*/  BRA `(.L_x_2) ;  /* 0xfffffffc00fc7947 */ /* 0x000fc0000383ffff */
[----:B------:R-:W-:-:S00]  /*0870*/  NOP ;  /* 0x0000000000007918 */ /* 0x000fc00000000000 */
        /* <DEDUP_REMOVED lines=8> */
.L_x_8:


//--------------------- .text._Z11matMulNaivePKiS0_Pii --------------------------
	.section	.text._Z11matMulNaivePKiS0_Pii,"ax",@progbits
	.align	128
        .global         _Z11matMulNaivePKiS0_Pii
        .type           _Z11matMulNaivePKiS0_Pii,@function
        .size           _Z11matMulNaivePKiS0_Pii,(.L_x_9 - _Z11matMulNaivePKiS0_Pii)
        .other          _Z11matMulNaivePKiS0_Pii,@"STO_CUDA_ENTRY STV_DEFAULT"
_Z11matMulNaivePKiS0_Pii:
.text._Z11matMulNaivePKiS0_Pii:
[----:B------:R-:W-:Y:S01]  /*0000*/  LDC R1, c[0x0][0x37c] ;  /* 0x0000df00ff017b82 */ /* 0x000fe20000000800 */
[----:B------:R-:W0:Y:S07]  /*0010*/  S2R R0, SR_TID.Y ;  /* 0x0000000000007919 */ /* 0x000e2e0000002200 */
[----:B------:R-:W0:Y:S01]  /*0020*/  S2UR UR4, SR_CTAID.Y ;  /* 0x00000000000479c3 */ /* 0x000e220000002600 */
[----:B------:R-:W1:Y:S01]  /*0030*/  LDCU UR20, c[0x0][0x398] ;  /* 0x00007300ff1477ac */ /* 0x000e620008000800 */
[----:B------:R-:W2:Y:S06]  /*0040*/  S2R R3, SR_TID.X ;  /* 0x0000000000037919 */ /* 0x000eac0000002100 */
[----:B------:R-:W0:Y:S08]  /*0050*/  LDC R13, c[0x0][0x364] ;  /* 0x0000d900ff0d7b82 */ /* 0x000e300000000800 */
[----:B------:R-:W2:Y:S08]  /*0060*/  S2UR UR5, SR_CTAID.X ;  /* 0x00000000000579c3 */ /* 0x000eb00000002500 */
[----:B------:R-:W2:Y:S01]  /*0070*/  LDC R2, c[0x0][0x360] ;  /* 0x0000d800ff027b82 */ /* 0x000ea20000000800 */
[----:B0-----:R-:W-:-:S02]  /*0080*/  IMAD R13, R13, UR4, R0 ;  /* 0x000000040d0d7c24 */ /* 0x001fc4000f8e0200 */
[----:B--2---:R-:W-:-:S05]  /*0090*/  IMAD R0, R2, UR5, R3 ;  /* 0x0000000502007c24 */ /* 0x004fca000f8e0203 */
[----:B------:R-:W-:-:S04]  /*00a0*/  VIMNMX R2, PT, PT, R13, R0, !PT ;  /* 0x000000000d027248 */ /* 0x000fc80007fe0100 */
[----:B-1----:R-:W-:-:S13]  /*00b0*/  ISETP.GE.AND P0, PT, R2, UR20, PT ;  /* 0x0000001402007c0c */ /* 0x002fda000bf06270 */
[----:B------:R-:W-:Y:S05]  /*00c0*/  @P0 EXIT ;  /* 0x000000000000094d */ /* 0x000fea0003800000 */
[----:B------:R-:W-:Y:S01]  /*00d0*/  UISETP.GE.U32.AND UP0, UPT, UR20, 0x8, UPT ;  /* 0x000000081400788c */ /* 0x000fe2000bf06070 */
[----:B------:R-:W-:Y:S02]  /*00e0*/  HFMA2 R12, -RZ, RZ, 0, 0 ;  /* 0x00000000ff0c7431 */ /* 0x000fe400000001ff */
[----:B------:R-:W-:Y:S01]  /*00f0*/  IMAD R13, R13, UR20, RZ ;  /* 0x000000140d0d7c24 */ /* 0x000fe2000f8e02ff */
[----:B------:R-:W-:Y:S01]  /*0100*/  UMOV UR4, URZ ;  /* 0x000000ff00047c82 */ /* 0x000fe20008000000 */
[----:B------:R-:W0:Y:S04]  /*0110*/  LDCU.64 UR18, c[0x0][0x358] ;  /* 0x00006b00ff1277ac */ /* 0x000e280008000a00 */
[----:B------:R-:W-:Y:S05]  /*0120*/  BRA.U !UP0, `(.L_x_3) ;  /* 0x0000000508047547 */ /* 0x000fea000b800000 */
[----:B------:R-:W1:Y:S01]  /*0130*/  LDCU.128 UR24, c[0x0][0x380] ;  /* 0x00007000ff1877ac */ /* 0x000e620008000c00 */
[----:B------:R-:W-:Y:S02]  /*0140*/  MOV R12, RZ ;  /* 0x000000ff000c7202 */ /* 0x000fe40000000f00 */
[----:B------:R-:W-:Y:S01]  /*0150*/  MOV R14, R0 ;  /* 0x00000000000e7202 */ /* 0x000fe20000000f00 */
[----:B------:R-:W-:-:S04]  /*0160*/  ULOP3.LUT UR4, UR20, 0x7ffffff8, URZ, 0xc0, !UPT ;  /* 0x7ffffff814047892 */ /* 0x000fc8000f8ec0ff */
[----:B------:R-:W-:Y:S01]  /*0170*/  UIADD3 UR5, UPT, UPT, -UR4, URZ, URZ ;  /* 0x000000ff04057290 */ /* 0x000fe2000fffe1ff */
[----:B-1----:R-:W-:Y:S01]  /*0180*/  MOV R2, UR24 ;  /* 0x0000001800027c02 */ /* 0x002fe20008000f00 */
[----:B------:R-:W-:Y:S01]  /*0190*/  UIMAD.WIDE UR6, UR20, 0x8, UR26 ;  /* 0x00000008140678a5 */ /* 0x000fe2000f8e021a */
[----:B------:R-:W-:Y:S01]  /*01a0*/  MOV R3, UR25 ;  /* 0x0000001900037c02 */ /* 0x000fe20008000f00 */
[----:B------:R-:W-:Y:S02]  /*01b0*/  UIMAD.WIDE UR8, UR20, 0xc, UR26 ;  /* 0x0000000c140878a5 */ /* 0x000fe4000f8e021a */
[----:B------:R-:W-:Y:S01]  /*01c0*/  UIMAD.WIDE UR10, UR20, 0x10, UR26 ;  /* 0x00000010140a78a5 */ /* 0x000fe2000f8e021a */
[----:B------:R-:W-:Y:S01]  /*01d0*/  IMAD.WIDE.U32 R2, R13, 0x4, R2 ;  /* 0x000000040d027825 */ /* 0x000fe200078e0002 */
[----:B------:R-:W-:Y:S02]  /*01e0*/  UIMAD.WIDE UR12, UR20, 0x14, UR26 ;  /* 0x00000014140c78a5 */ /* 0x000fe4000f8e021a */
[----:B------:R-:W-:Y:S01]  /*01f0*/  UIMAD.WIDE UR14, UR20, 0x18, UR26 ;  /* 0x00000018140e78a5 */ /* 0x000fe2000f8e021a */
[----:B------:R-:W-:Y:S01]  /*0200*/  IADD3 R2, P0, PT, R2, 0x10, RZ ;  /* 0x0000001002027810 */ /* 0x000fe20007f1e0ff */
[----:B------:R-:W-:-:S03]  /*0210*/  UIMAD.WIDE UR16, UR20, 0x1c, UR26 ;  /* 0x0000001c141078a5 */ /* 0x000fc6000f8e021a */
[----:B------:R-:W-:-:S09]  /*0220*/  IADD3.X R3, PT, PT, RZ, R3, RZ, P0, !PT ;  /* 0x00000003ff037210 */ /* 0x000fd200007fe4ff */
.L_x_4:
[----:B------:R-:W-:Y:S01]  /*0230*/  UIMAD.WIDE UR22, UR20, 0x4, UR26 ;  /* 0x00000004141678a5 */ /* 0x000fe2000f8e021a */
[----:B------:R-:W-:Y:S02]  /*0240*/  IMAD.MOV.U32 R23, RZ, RZ, 0x4 ;  /* 0x00000004ff177424 */ /* 0x000fe400078e00ff */
[----:B------:R-:W-:Y:S01]  /*0250*/  HFMA2 R11, -RZ, RZ, 0, 2.384185791015625e-07 ;  /* 0x00000004ff0b7431 */ /* 0x000fe200000001ff */
[----:B------:R-:W-:Y:S01]  /*0260*/  MOV R25, 0x4 ;  /* 0x0000000400197802 */ /* 0x000fe20000000f00 */
[----:B0-----:R-:W2:Y:S01]  /*0270*/  LDG.E R21, desc[UR18][R2.64+-0x10] ;  /* 0xfffff01202157981 */ /* 0x001ea2000c1e1900 */
[C---:B------:R-:W-:Y:S01]  /*0280*/  IMAD.WIDE R22, R14.reuse, R23, UR26 ;  /* 0x0000001a0e167e25 */ /* 0x040fe2000f8e0217 */
[----:B------:R-:W-:Y:S02]  /*0290*/  MOV R8, UR22 ;  /* 0x0000001600087c02 */ /* 0x000fe40008000f00 */
[----:B------:R-:W-:Y:S01]  /*02a0*/  MOV R9, UR23 ;  /* 0x0000001700097c02 */ /* 0x000fe20008000f00 */
[----:B------:R-:W3:Y:S02]  /*02b0*/  LDG.E R19, desc[UR18][R2.64+-0xc] ;  /* 0xfffff41202137981 */ /* 0x000ee4000c1e1900 */
[----:B------:R-:W-:-:S02]  /*02c0*/  IMAD.WIDE R8, R14, 0x4, R8 ;  /* 0x000000040e087825 */ /* 0x000fc400078e0208 */
[----:B------:R-:W2:Y:S01]  /*02d0*/  LDG.E R22, desc[UR18][R22.64] ;  /* 0x0000001216167981 */ /* 0x000ea2000c1e1900 */
[----:B------:R-:W-:Y:S01]  /*02e0*/  MOV R5, 0x4 ;  /* 0x0000000400057802 */ /* 0x000fe20000000f00 */
[C---:B------:R-:W-:Y:S02]  /*02f0*/  IMAD.WIDE R24, R14.reuse, R25, UR6 ;  /* 0x000000060e187e25 */ /* 0x040fe4000f8e0219 */
[----:B------:R0:W3:Y:S02]  /*0300*/  LDG.E R20, desc[UR18][R8.64] ;  /* 0x0000001208147981 */ /* 0x0000e4000c1e1900 */
[----:B------:R-:W-:Y:S02]  /*0310*/  IMAD.WIDE R10, R14, R11, UR8 ;  /* 0x000000080e0a7e25 */ /* 0x000fe4000f8e020b */
[----:B------:R-:W4:Y:S04]  /*0320*/  LDG.E R18, desc[UR18][R24.64] ;  /* 0x0000001218127981 */ /* 0x000f28000c1e1900 */
[----:B------:R-:W4:Y:S01]  /*0330*/  LDG.E R17, desc[UR18][R2.64+-0x8] ;  /* 0xfffff81202117981 */ /* 0x000f22000c1e1900 */
[----:B0-----:R-:W-:-:S02]  /*0340*/  HFMA2 R9, -RZ, RZ, 0, 2.384185791015625e-07 ;  /* 0x00000004ff097431 */ /* 0x001fc400000001ff */
[----:B------:R-:W-:Y:S01]  /*0350*/  IMAD.MOV.U32 R7, RZ, RZ, 0x4 ;  /* 0x00000004ff077424 */ /* 0x000fe200078e00ff */
[----:B------:R0:W5:Y:S01]  /*0360*/  LDG.E R16, desc[UR18][R10.64] ;  /* 0x000000120a107981 */ /* 0x000162000c1e1900 */
[----:B------:R-:W-:-:S03]  /*0370*/  IMAD.WIDE R4, R14, R5, UR10 ;  /* 0x0000000a0e047e25 */ /* 0x000fc6000f8e0205 */
[----:B------:R-:W5:Y:S01]  /*0380*/  LDG.E R15, desc[UR18][R2.64+-0x4] ;  /* 0xfffffc12020f7981 */ /* 0x000f62000c1e1900 */
[C---:B------:R-:W-:Y:S01]  /*0390*/  IMAD.WIDE R6, R14.reuse, R7, UR12 ;  /* 0x0000000c0e067e25 */ /* 0x040fe2000f8e0207 */
[----:B------:R-:W-:Y:S02]  /*03a0*/  MOV R27, 0x4 ;  /* 0x00000004001b7802 */ /* 0x000fe40000000f00 */
[----:B------:R1:W5:Y:S01]  /*03b0*/  LDG.E R4, desc[UR18][R4.64] ;  /* 0x0000001204047981 */ /* 0x000362000c1e1900 */
[----:B------:R-:W-:-:S03]  /*03c0*/  IMAD.WIDE R8, R14, R9, UR14 ;  /* 0x0000000e0e087e25 */ /* 0x000fc6000f8e0209 */
[----:B------:R-:W5:Y:S01]  /*03d0*/  LDG.E R23, desc[UR18][R2.64] ;  /* 0x0000001202177981 */ /* 0x000f62000c1e1900 */
[----:B0-----:R-:W-:-:S03]  /*03e0*/  IMAD.WIDE R10, R14, R27, UR16 ;  /* 0x000000100e0a7e25 */ /* 0x001fc6000f8e021b */
[----:B------:R-:W5:Y:S04]  /*03f0*/  LDG.E R7, desc[UR18][R6.64] ;  /* 0x0000001206077981 */ /* 0x000f68000c1e1900 */
[----:B------:R-:W5:Y:S04]  /*0400*/  LDG.E R24, desc[UR18][R2.64+0x4] ;  /* 0x0000041202187981 */ /* 0x000f68000c1e1900 */
[----:B------:R-:W5:Y:S04]  /*0410*/  LDG.E R8, desc[UR18][R8.64] ;  /* 0x0000001208087981 */ /* 0x000f68000c1e1900 */
[----:B------:R-:W5:Y:S04]  /*0420*/  LDG.E R25, desc[UR18][R2.64+0x8] ;  /* 0x0000081202197981 */ /* 0x000f68000c1e1900 */
[----:B------:R-:W5:Y:S04]  /*0430*/  LDG.E R10, desc[UR18][R10.64] ;  /* 0x000000120a0a7981 */ /* 0x000f68000c1e1900 */
[----:B------:R0:W5:Y:S01]  /*0440*/  LDG.E R27, desc[UR18][R2.64+0xc] ;  /* 0x00000c12021b7981 */ /* 0x000162000c1e1900 */
[----:B------:R-:W-:-:S04]  /*0450*/  UIADD3 UR5, UPT, UPT, UR5, 0x8, URZ ;  /* 0x0000000805057890 */ /* 0x000fc8000fffe0ff */
[----:B------:R-:W-:Y:S01]  /*0460*/  UISETP.NE.AND UP0, UPT, UR5, URZ, UPT ;  /* 0x000000ff0500728c */ /* 0x000fe2000bf05270 */
[----:B-1----:R-:W-:Y:S02]  /*0470*/  MOV R5, UR20 ;  /* 0x0000001400057c02 */ /* 0x002fe40008000f00 */
[----:B0-----:R-:W-:Y:S02]  /*0480*/  IADD3 R2, P0, PT, R2, 0x20, RZ ;  /* 0x0000002002027810 */ /* 0x001fe40007f1e0ff */
[----:B------:R-:W-:Y:S02]  /*0490*/  LEA R14, R5, R14, 0x3 ;  /* 0x0000000e050e7211 */ /* 0x000fe400078e18ff */
[----:B------:R-:W-:Y:S01]  /*04a0*/  IADD3.X R3, PT, PT, RZ, R3, RZ, P0, !PT ;  /* 0x00000003ff037210 */ /* 0x000fe200007fe4ff */
[----:B--2---:R-:W-:-:S04]  /*04b0*/  IMAD R21, R21, R22, R12 ;  /* 0x0000001615157224 */ /* 0x004fc800078e020c */
[----:B---3--:R-:W-:-:S04]  /*04c0*/  IMAD R19, R19, R20, R21 ;  /* 0x0000001413137224 */ /* 0x008fc800078e0215 */
[----:B----4-:R-:W-:-:S04]  /*04d0*/  IMAD R17, R17, R18, R19 ;  /* 0x0000001211117224 */ /* 0x010fc800078e0213 */
[----:B-----5:R-:W-:-:S04]  /*04e0*/  IMAD R15, R15, R16, R17 ;  /* 0x000000100f0f7224 */ /* 0x020fc800078e0211 */
[----:B------:R-:W-:-:S04]  /*04f0*/  IMAD R4, R23, R4, R15 ;  /* 0x0000000417047224 */ /* 0x000fc800078e020f */
[----:B------:R-:W-:-:S04]  /*0500*/  IMAD R4, R24, R7, R4 ;  /* 0x0000000718047224 */ /* 0x000fc800078e0204 */
[----:B------:R-:W-:-:S04]  /*0510*/  IMAD R4, R25, R8, R4 ;  /* 0x0000000819047224 */ /* 0x000fc800078e0204 */
[----:B------:R-:W-:Y:S01]  /*0520*/  IMAD R12, R27, R10, R4 ;  /* 0x0000000a1b0c7224 */ /* 0x000fe200078e0204 */
[----:B------:R-:W-:Y:S06]  /*0530*/  BRA.U UP0, `(.L_x_4) ;  /* 0xfffffffd003c7547 */ /* 0x000fec000b83ffff */
.L_x_3:
[----:B------:R-:W-:-:S04]  /*0540*/  ULOP3.LUT UR6, UR20, 0x7, URZ, 0xc0, !UPT ;  /* 0x0000000714067892 */ /* 0x000fc8000f8ec0ff */
[----:B------:R-:W-:-:S09]  /*0550*/  UISETP.NE.AND UP0, UPT, UR6, URZ, UPT ;  /* 0x000000ff0600728c */ /* 0x000fd2000bf05270 */
[----:B------:R-:W-:Y:S05]  /*0560*/  BRA.U !UP0, `(.L_x_5) ;  /* 0x0000000508387547 */ /* 0x000fea000b800000 */
[----:B------:R-:W-:Y:S02]  /*0570*/  UISETP.GE.U32.AND UP0, UPT, UR6, 0x4, UPT ;  /* 0x000000040600788c */ /* 0x000fe4000bf06070 */
[----:B------:R-:W-:-:S04]  /*0580*/  ULOP3.LUT UR5, UR20, 0x3, URZ, 0xc0, !UPT ;  /* 0x0000000314057892 */ /* 0x000fc8000f8ec0ff */
[----:B------:R-:W-:-:S03]  /*0590*/  UISETP.NE.AND UP1, UPT, UR5, URZ, UPT ;  /* 0x000000ff0500728c */ /* 0x000fc6000bf25270 */
[----:B------:R-:W-:Y:S08]  /*05a0*/  BRA.U !UP0, `(.L_x_6) ;  /* 0x00000001087c7547 */ /* 0x000ff0000b800000 */
[----:B------:R-:W1:Y:S01]  /*05b0*/  LDC.64 R6, c[0x0][0x388] ;  /* 0x0000e200ff067b82 */ /* 0x000e620000000a00 */
[----:B------:R-:W2:Y:S01]  /*05c0*/  LDCU.64 UR6, c[0x0][0x380] ;  /* 0x00007000ff0677ac */ /* 0x000ea20008000a00 */
[----:B------:R-:W-:Y:S01]  /*05d0*/  IMAD.U32 R9, RZ, RZ, UR4 ;  /* 0x00000004ff097e24 */ /* 0x000fe2000f8e00ff */
[C---:B------:R-:W-:Y:S02]  /*05e0*/  IADD3 R3, PT, PT, R13.reuse, UR4, RZ ;  /* 0x000000040d037c10 */ /* 0x040fe4000fffe0ff */
[----:B------:R-:W-:Y:S01]  /*05f0*/  IADD3 R10, P0, PT, R13, UR4, RZ ;  /* 0x000000040d0a7c10 */ /* 0x000fe2000ff1e0ff */
[----:B------:R-:W-:Y:S01]  /*0600*/  IMAD R9, R9, UR20, R0 ;  /* 0x0000001409097c24 */ /* 0x000fe2000f8e0200 */
[----:B------:R-:W-:Y:S01]  /*0610*/  MOV R11, UR20 ;  /* 0x00000014000b7c02 */ /* 0x000fe20008000f00 */
[----:B------:R-:W3:Y:S01]  /*0620*/  LDC.64 R4, c[0x0][0x380] ;  /* 0x0000e000ff047b82 */ /* 0x000ee20000000a00 */
[----:B------:R-:W-:Y:S01]  /*0630*/  MOV R15, UR20 ;  /* 0x00000014000f7c02 */ /* 0x000fe20008000f00 */
[----:B-1----:R-:W-:Y:S01]  /*0640*/  IMAD.WIDE R6, R9, 0x4, R6 ;  /* 0x0000000409067825 */ /* 0x002fe200078e0206 */
[----:B------:R-:W-:-:S05]  /*0650*/  MOV R9, UR20 ;  /* 0x0000001400097c02 */ /* 0x000fca0008000f00 */
[----:B------:R-:W-:Y:S02]  /*0660*/  IMAD.WIDE R8, R9, 0x4, R6 ;  /* 0x0000000409087825 */ /* 0x000fe400078e0206 */
[----:B0-----:R-:W4:Y:S02]  /*0670*/  LDG.E R6, desc[UR18][R6.64] ;  /* 0x0000001206067981 */ /* 0x001f24000c1e1900 */
[----:B---3--:R-:W-:Y:S01]  /*0680*/  IMAD.WIDE.U32 R4, R3, 0x4, R4 ;  /* 0x0000000403047825 */ /* 0x008fe200078e0004 */
[----:B------:R-:W-:Y:S01]  /*0690*/  IADD3.X R3, PT, PT, RZ, RZ, RZ, P0, !PT ;  /* 0x000000ffff037210 */ /* 0x000fe200007fe4ff */
[----:B------:R-:W3:Y:S01]  /*06a0*/  LDG.E R17, desc[UR18][R8.64] ;  /* 0x0000001208117981 */ /* 0x000ee2000c1e1900 */
[----:B--2---:R-:W-:-:S03]  /*06b0*/  LEA R2, P0, R10, UR6, 0x2 ;  /* 0x000000060a027c11 */ /* 0x004fc6000f8010ff */
[----:B------:R-:W4:Y:S01]  /*06c0*/  LDG.E R5, desc[UR18][R4.64] ;  /* 0x0000001204057981 */ /* 0x000f22000c1e1900 */
[----:B------:R-:W-:Y:S01]  /*06d0*/  LEA.HI.X R3, R10, UR7, R3, 0x2, P0 ;  /* 0x000000070a037c11 */ /* 0x000fe200080f1403 */
[----:B------:R-:W-:-:S04]  /*06e0*/  IMAD.WIDE R10, R11, 0x4, R8 ;  /* 0x000000040b0a7825 */ /* 0x000fc800078e0208 */
[----:B------:R-:W3:Y:S01]  /*06f0*/  LDG.E R16, desc[UR18][R2.64+0x4] ;  /* 0x0000041202107981 */ /* 0x000ee2000c1e1900 */
[----:B------:R-:W-:-:S03]  /*0700*/  IMAD.WIDE R14, R15, 0x4, R10 ;  /* 0x000000040f0e7825 */ /* 0x000fc600078e020a */
[----:B------:R-:W2:Y:S04]  /*0710*/  LDG.E R19, desc[UR18][R10.64] ;  /* 0x000000120a137981 */ /* 0x000ea8000c1e1900 */
[----:B------:R-:W2:Y:S04]  /*0720*/  LDG.E R18, desc[UR18][R2.64+0x8] ;  /* 0x0000081202127981 */ /* 0x000ea8000c1e1900 */
[----:B------:R-:W5:Y:S04]  /*0730*/  LDG.E R20, desc[UR18][R2.64+0xc] ;  /* 0x00000c1202147981 */ /* 0x000f68000c1e1900 */
[----:B------:R-:W5:Y:S01]  /*0740*/  LDG.E R14, desc[UR18][R14.64] ;  /* 0x000000120e0e7981 */ /* 0x000f62000c1e1900 */
[----:B------:R-:W-:Y:S01]  /*0750*/  UIADD3 UR4, UPT, UPT, UR4, 0x4, URZ ;  /* 0x0000000404047890 */ /* 0x000fe2000fffe0ff */
[----:B----4-:R-:W-:-:S04]  /*0760*/  IMAD R5, R5, R6, R12 ;  /* 0x0000000605057224 */ /* 0x010fc800078e020c */
[----:B---3--:R-:W-:-:S04]  /*0770*/  IMAD R5, R16, R17, R5 ;  /* 0x0000001110057224 */ /* 0x008fc800078e0205 */
[----:B--2---:R-:W-:-:S04]  /*0780*/  IMAD R5, R18, R19, R5 ;  /* 0x0000001312057224 */ /* 0x004fc800078e0205 */
[----:B-----5:R-:W-:-:S07]  /*0790*/  IMAD R12, R20, R14, R5 ;  /* 0x0000000e140c7224 */ /* 0x020fce00078e0205 */
.L_x_6:
[----:B------:R-:W-:Y:S05]  /*07a0*/  BRA.U !UP1, `(.L_x_5) ;  /* 0x0000000109a87547 */ /* 0x000fea000b800000 */
[----:B------:R-:W-:Y:S01]  /*07b0*/  UISETP.NE.AND UP0, UPT, UR5, 0x1, UPT ;  /* 0x000000010500788c */ /* 0x000fe2000bf05270 */
[----:B------:R-:W-:Y:S01]  /*07c0*/  MOV R7, UR4 ;  /* 0x0000000400077c02 */ /* 0x000fe20008000f00 */
[----:B------:R-:W-:Y:S02]  /*07d0*/  ULOP3.LUT UR5, UR20, 0x1, URZ, 0xc0, !UPT ;  /* 0x0000000114057892 */ /* 0x000fe4000f8ec0ff */
[----:B------:R-:W-:Y:S02]  /*07e0*/  MOV R15, UR20 ;  /* 0x00000014000f7c02 */ /* 0x000fe40008000f00 */
[----:B------:R-:W-:Y:S01]  /*07f0*/  UISETP.NE.U32.AND UP1, UPT, UR5, 0x1, UPT ;  /* 0x000000010500788c */ /* 0x000fe2000bf25070 */
[----:B------:R-:W-:-:S04]  /*0800*/  PLOP3.LUT P1, PT, PT, PT, UP0, 0x80, 0x8 ;  /* 0x000000000008781c */ /* 0x000fc80003f2f008 */
[----:B------:R-:W1:Y:S01]  /*0810*/  @UP0 LDCU.128 UR8, c[0x0][0x380] ;  /* 0x00007000ff0807ac */ /* 0x000e620008000c00 */
[----:B------:R-:W-:Y:S01]  /*0820*/  PLOP3.LUT P0, PT, PT, PT, UP1, 0x80, 0x8 ;  /* 0x000000000008781c */ /* 0x000fe20003f0f018 */
[----:B------:R-:W2:Y:S04]  /*0830*/  @UP0 LDCU.64 UR6, c[0x0][0x380] ;  /* 0x00007000ff0607ac */ /* 0x000ea80008000a00 */
[----:B------:R-:W3:Y:S03]  /*0840*/  @!UP1 LDCU.128 UR12, c[0x0][0x380] ;  /* 0x00007000ff0c97ac */ /* 0x000ee60008000c00 */
[C---:B------:R-:W-:Y:S02]  /*0850*/  @P1 IADD3 R3, PT, PT, R13.reuse, UR4, RZ ;  /* 0x000000040d031c10 */ /* 0x040fe4000fffe0ff */
[----:B------:R-:W-:Y:S01]  /*0860*/  @P1 IADD3 R6, P2, PT, R13, UR4, RZ ;  /* 0x000000040d061c10 */ /* 0x000fe2000ff5e0ff */
[----:B------:R-:W-:Y:S01]  /*0870*/  @UP0 UIADD3 UR4, UPT, UPT, UR4, 0x2, URZ ;  /* 0x0000000204040890 */ /* 0x000fe2000fffe0ff */
[----:B-1----:R-:W-:Y:S01]  /*0880*/  MOV R11, UR9 ;  /* 0x00000009000b7c02 */ /* 0x002fe20008000f00 */
[----:B------:R-:W-:Y:S01]  /*0890*/  IMAD.U32 R10, RZ, RZ, UR8 ;  /* 0x00000008ff0a7e24 */ /* 0x000fe2000f8e00ff */
[----:B------:R-:W-:-:S02]  /*08a0*/  MOV R4, UR10 ;  /* 0x0000000a00047c02 */ /* 0x000fc40008000f00 */
[----:B------:R-:W-:Y:S01]  /*08b0*/  MOV R5, UR11 ;  /* 0x0000000b00057c02 */ /* 0x000fe20008000f00 */
[----:B------:R-:W-:-:S04]  /*08c0*/  @P1 IMAD.WIDE.U32 R10, R3, 0x4, R10 ;  /* 0x00000004030a1825 */ /* 0x000fc800078e000a */
[----:B------:R-:W-:Y:S01]  /*08d0*/  @P1 IMAD R3, R7, UR20, R0 ;  /* 0x0000001407031c24 */ /* 0x000fe2000f8e0200 */
[----:B------:R-:W-:Y:S01]  /*08e0*/  @P1 IADD3.X R7, PT, PT, RZ, RZ, RZ, P2, !PT ;  /* 0x000000ffff071210 */ /* 0x000fe200017fe4ff */
[----:B------:R-:W-:Y:S01]  /*08f0*/  IMAD.U32 R19, RZ, RZ, UR4 ;  /* 0x00000004ff137e24 */ /* 0x000fe2000f8e00ff */
[C---:B--2---:R-:W-:Y:S01]  /*0900*/  @P1 LEA R2, P2, R6.reuse, UR6, 0x2 ;  /* 0x0000000606021c11 */ /* 0x044fe2000f8410ff */
[----:B------:R-:W-:Y:S01]  /*0910*/  @P1 IMAD.WIDE R4, R3, 0x4, R4 ;  /* 0x0000000403041825 */ /* 0x000fe200078e0204 */
[----:B------:R-:W-:Y:S01]  /*0920*/  @!P0 IADD3 R17, PT, PT, R13, UR4, RZ ;  /* 0x000000040d118c10 */ /* 0x000fe2000fffe0ff */
[----:B0-----:R-:W2:Y:S01]  /*0930*/  @P1 LDG.E R11, desc[UR18][R10.64] ;  /* 0x000000120a0b1981 */ /* 0x001ea2000c1e1900 */
[----:B------:R-:W-:Y:S01]  /*0940*/  @P1 LEA.HI.X R3, R6, UR7, R7, 0x2, P2 ;  /* 0x0000000706031c11 */ /* 0x000fe200090f1407 */
[----:B------:R-:W-:Y:S01]  /*0950*/  @!P0 IMAD R19, R19, UR20, R0 ;  /* 0x0000001413138c24 */ /* 0x000fe2000f8e0200 */
[----:B---3--:R-:W-:Y:S01]  /*0960*/  MOV R6, UR12 ;  /* 0x0000000c00067c02 */ /* 0x008fe20008000f00 */
[----:B------:R-:W-:Y:S01]  /*0970*/  @P1 IMAD.WIDE R14, R15, 0x4, R4 ;  /* 0x000000040f0e1825 */ /* 0x000fe200078e0204 */
[----:B------:R-:W-:Y:S01]  /*0980*/  MOV R7, UR13 ;  /* 0x0000000d00077c02 */ /* 0x000fe20008000f00 */
[----:B------:R-:W2:Y:S01]  /*0990*/  @P1 LDG.E R4, desc[UR18][R4.64] ;  /* 0x0000001204041981 */ /* 0x000ea2000c1e1900 */
[----:B------:R-:W-:-:S02]  /*09a0*/  MOV R8, UR14 ;  /* 0x0000000e00087c02 */ /* 0x000fc40008000f00 */
[----:B------:R-:W-:Y:S01]  /*09b0*/  MOV R9, UR15 ;  /* 0x0000000f00097c02 */ /* 0x000fe20008000f00 */
[----:B------:R-:W-:Y:S01]  /*09c0*/  @!P0 IMAD.WIDE.U32 R6, R17, 0x4, R6 ;  /* 0x0000000411068825 */ /* 0x000fe200078e0006 */
[----:B------:R-:W3:Y:S03]  /*09d0*/  @P1 LDG.E R14, desc[UR18][R14.64] ;  /* 0x000000120e0e1981 */ /* 0x000ee6000c1e1900 */
[----:B------:R-:W-:Y:S01]  /*09e0*/  @!P0 IMAD.WIDE R8, R19, 0x4, R8 ;  /* 0x0000000413088825 */ /* 0x000fe200078e0208 */
[----:B------:R-:W3:Y:S04]  /*09f0*/  @P1 LDG.E R2, desc[UR18][R2.64+0x4] ;  /* 0x0000041202021981 */ /* 0x000ee8000c1e1900 */
[----:B------:R-:W4:Y:S04]  /*0a00*/  @!P0 LDG.E R7, desc[UR18][R6.64] ;  /* 0x0000001206078981 */ /* 0x000f28000c1e1900 */
[----:B------:R-:W4:Y:S01]  /*0a10*/  @!P0 LDG.E R8, desc[UR18][R8.64] ;  /* 0x0000001208088981 */ /* 0x000f22000c1e1900 */
[----:B--2---:R-:W-:-:S04]  /*0a20*/  @P1 IMAD R11, R11, R4, R12 ;  /* 0x000000040b0b1224 */ /* 0x004fc800078e020c */
[----:B---3--:R-:W-:-:S04]  /*0a30*/  @P1 IMAD R12, R2, R14, R11 ;  /* 0x0000000e020c1224 */ /* 0x008fc800078e020b */
[----:B----4-:R-:W-:-:S07]  /*0a40*/  @!P0 IMAD R12, R7, R8, R12 ;  /* 0x00000008070c8224 */ /* 0x010fce00078e020c */
.L_x_5:
[----:B------:R-:W1:Y:S01]  /*0a50*/  LDC.64 R2, c[0x0][0x390] ;  /* 0x0000e400ff027b82 */ /* 0x000e620000000a00 */
[----:B------:R-:W-:-:S05]  /*0a60*/  IADD3 R13, PT, PT, R0, R13, RZ ;  /* 0x0000000d000d7210 */ /* 0x000fca0007ffe0ff */
[----:B-1----:R-:W-:-:S05]  /*0a70*/  IMAD.WIDE R2, R13, 0x4, R2 ;  /* 0x000000040d027825 */ /* 0x002fca00078e0202 */
[----:B0-----:R-:W-:Y:S01]  /*0a80*/  STG.E desc[UR18][R2.64], R12 ;  /* 0x0000000c02007986 */ /* 0x001fe2000c101912 */
[----:B------:R-:W-:Y:S05]  /*0a90*/  EXIT ;  /* 0x000000000000794d */ /* 0x000fea0003800000 */
.L_x_7:
        /* <DEDUP_REMOVED lines=14> */
.L_x_9:


//--------------------- .nv.shared._Z11matMulTiledPKiS0_Pii --------------------------
	.section	.nv.shared._Z11matMulTiledPKiS0_Pii,"aw",@nobits
	.sectionflags	@""
	.align	4
.nv.shared._Z11matMulTiledPKiS0_Pii:
	.zero		9216


//--------------------- .nv.shared.reserved.0     --------------------------
	.section	.nv.shared.reserved.0,"aw",@nobits
	.weak		__nv_reservedSMEM_offset_0_alias
	.size		__nv_reservedSMEM_offset_0_alias, 0, 64
	.other		__nv_reservedSMEM_offset_0_alias,@"STO_CUDA_RESERVED_SHARED STV_DEFAULT"
__nv_reservedSMEM_offset_0_alias:
	.zero		0
	.zero		64


//--------------------- .nv.constant0._Z11matMulTiledPKiS0_Pii --------------------------
	.section	.nv.constant0._Z11matMulTiledPKiS0_Pii,"a",@progbits
	.sectionflags	@""
	.align	4
.nv.constant0._Z11matMulTiledPKiS0_Pii:
	.zero		924


//--------------------- .nv.constant0._Z11matMulNaivePKiS0_Pii --------------------------
	.section	.nv.constant0._Z11matMulNaivePKiS0_Pii,"a",@progbits
	.sectionflags	@""
	.align	4
.nv.constant0._Z11matMulNaivePKiS0_Pii:
	.zero		924


//--------------------- SYMBOLS --------------------------

	.type		.nv.reservedSmem.offset0,@object
	.size		.nv.reservedSmem.offset0,0x4
	.type		.nv.reservedSmem.cap,@object
	.size		.nv.reservedSmem.cap,0x4
